//
// Generated by NVIDIA NVVM Compiler
//
// Compiler Build ID: CL-36424714
// Cuda compilation tools, release 13.0, V13.0.88
// Based on NVVM 20.0.0
//

.version 9.0
.target sm_100
.address_size 64

	// .globl	_Z21transpose_fp16_kernelPK6__halfPS_ii
// _ZZ27transpose_fp16_tiled_kernelPK6__halfPS_iiE4tile has been demoted

.visible .entry _Z21transpose_fp16_kernelPK6__halfPS_ii(
	.param .u64 .ptr .align 1 _Z21transpose_fp16_kernelPK6__halfPS_ii_param_0,
	.param .u64 .ptr .align 1 _Z21transpose_fp16_kernelPK6__halfPS_ii_param_1,
	.param .u32 _Z21transpose_fp16_kernelPK6__halfPS_ii_param_2,
	.param .u32 _Z21transpose_fp16_kernelPK6__halfPS_ii_param_3
)
{
	.reg .pred 	%p<4>;
	.reg .b16 	%rs<2>;
	.reg .b32 	%r<13>;
	.reg .b64 	%rd<9>;

	ld.param.u64 	%rd1, [_Z21transpose_fp16_kernelPK6__halfPS_ii_param_0];
	ld.param.u64 	%rd2, [_Z21transpose_fp16_kernelPK6__halfPS_ii_param_1];
	ld.param.u32 	%r3, [_Z21transpose_fp16_kernelPK6__halfPS_ii_param_2];
	ld.param.u32 	%r4, [_Z21transpose_fp16_kernelPK6__halfPS_ii_param_3];
	mov.u32 	%r5, %ctaid.y;
	mov.u32 	%r6, %ntid.y;
	mov.u32 	%r7, %tid.y;
	mad.lo.s32 	%r1, %r5, %r6, %r7;
	mov.u32 	%r8, %ctaid.x;
	mov.u32 	%r9, %ntid.x;
	mov.u32 	%r10, %tid.x;
	mad.lo.s32 	%r2, %r8, %r9, %r10;
	setp.ge.s32 	%p1, %r1, %r3;
	setp.ge.s32 	%p2, %r2, %r4;
	or.pred  	%p3, %p1, %p2;
	@%p3 bra 	$L__BB0_2;
	cvta.to.global.u64 	%rd3, %rd1;
	cvta.to.global.u64 	%rd4, %rd2;
	mad.lo.s32 	%r11, %r3, %r2, %r1;
	mul.wide.s32 	%rd5, %r11, 2;
	add.s64 	%rd6, %rd4, %rd5;
	mad.lo.s32 	%r12, %r4, %r1, %r2;
	mul.wide.s32 	%rd7, %r12, 2;
	add.s64 	%rd8, %rd3, %rd7;
	ld.global.u16 	%rs1, [%rd8];
	st.global.u16 	[%rd6], %rs1;
$L__BB0_2:
	ret;

}
	// .globl	_Z27transpose_fp16_tiled_kernelPK6__halfPS_ii
.visible .entry _Z27transpose_fp16_tiled_kernelPK6__halfPS_ii(
	.param .u64 .ptr .align 1 _Z27transpose_fp16_tiled_kernelPK6__halfPS_ii_param_0,
	.param .u64 .ptr .align 1 _Z27transpose_fp16_tiled_kernelPK6__halfPS_ii_param_1,
	.param .u32 _Z27transpose_fp16_tiled_kernelPK6__halfPS_ii_param_2,
	.param .u32 _Z27transpose_fp16_tiled_kernelPK6__halfPS_ii_param_3
)
{
	.reg .pred 	%p<25>;
	.reg .b16 	%rs<9>;
	.reg .b32 	%r<37>;
	.reg .b64 	%rd<21>;
	// demoted variable
	.shared .align 2 .b8 _ZZ27transpose_fp16_tiled_kernelPK6__halfPS_iiE4tile[2112];
	ld.param.u64 	%rd3, [_Z27transpose_fp16_tiled_kernelPK6__halfPS_ii_param_0];
	ld.param.u64 	%rd4, [_Z27transpose_fp16_tiled_kernelPK6__halfPS_ii_param_1];
	ld.param.u32 	%r20, [_Z27transpose_fp16_tiled_kernelPK6__halfPS_ii_param_2];
	ld.param.u32 	%r19, [_Z27transpose_fp16_tiled_kernelPK6__halfPS_ii_param_3];
	cvta.to.global.u64 	%rd1, %rd3;
	cvta.to.global.u64 	%rd2, %rd4;
	mov.u32 	%r21, %ctaid.x;
	shl.b32 	%r1, %r21, 5;
	mov.u32 	%r2, %tid.x;
	add.s32 	%r3, %r1, %r2;
	mov.u32 	%r22, %ctaid.y;
	shl.b32 	%r4, %r22, 5;
	mov.u32 	%r5, %tid.y;
	add.s32 	%r23, %r4, %r5;
	setp.ge.s32 	%p1, %r3, %r19;
	shl.b32 	%r24, %r2, 1;
	mov.u32 	%r25, _ZZ27transpose_fp16_tiled_kernelPK6__halfPS_iiE4tile;
	add.s32 	%r7, %r25, %r24;
	setp.ge.s32 	%p2, %r23, %r20;
	mad.lo.s32 	%r8, %r5, 66, %r7;
	or.pred  	%p3, %p1, %p2;
	@%p3 bra 	$L__BB1_2;
	mad.lo.s32 	%r26, %r23, %r19, %r3;
	mul.wide.s32 	%rd5, %r26, 2;
	add.s64 	%rd6, %rd1, %rd5;
	ld.global.u16 	%rs1, [%rd6];
	st.shared.u16 	[%r8], %rs1;
$L__BB1_2:
	setp.ge.s32 	%p4, %r3, %r19;
	add.s32 	%r9, %r23, 8;
	setp.ge.s32 	%p5, %r9, %r20;
	or.pred  	%p6, %p4, %p5;
	@%p6 bra 	$L__BB1_4;
	mad.lo.s32 	%r27, %r9, %r19, %r3;
	mul.wide.s32 	%rd7, %r27, 2;
	add.s64 	%rd8, %rd1, %rd7;
	ld.global.u16 	%rs2, [%rd8];
	st.shared.u16 	[%r8+528], %rs2;
$L__BB1_4:
	setp.ge.s32 	%p7, %r3, %r19;
	add.s32 	%r10, %r23, 16;
	setp.ge.s32 	%p8, %r10, %r20;
	or.pred  	%p9, %p7, %p8;
	@%p9 bra 	$L__BB1_6;
	mad.lo.s32 	%r28, %r10, %r19, %r3;
	mul.wide.s32 	%rd9, %r28, 2;
	add.s64 	%rd10, %rd1, %rd9;
	ld.global.u16 	%rs3, [%rd10];
	st.shared.u16 	[%r8+1056], %rs3;
$L__BB1_6:
	setp.ge.s32 	%p10, %r3, %r19;
	add.s32 	%r11, %r23, 24;
	setp.ge.s32 	%p11, %r11, %r20;
	or.pred  	%p12, %p10, %p11;
	@%p12 bra 	$L__BB1_8;
	mad.lo.s32 	%r29, %r11, %r19, %r3;
	mul.wide.s32 	%rd11, %r29, 2;
	add.s64 	%rd12, %rd1, %rd11;
	ld.global.u16 	%rs4, [%rd12];
	st.shared.u16 	[%r8+1584], %rs4;
$L__BB1_8:
	bar.sync 	0;
	add.s32 	%r12, %r4, %r2;
	add.s32 	%r13, %r1, %r5;
	setp.ge.s32 	%p13, %r12, %r20;
	shl.b32 	%r30, %r2, 6;
	add.s32 	%r31, %r7, %r30;
	setp.ge.s32 	%p14, %r13, %r19;
	shl.b32 	%r32, %r5, 1;
	add.s32 	%r14, %r31, %r32;
	or.pred  	%p15, %p13, %p14;
	@%p15 bra 	$L__BB1_10;
	mad.lo.s32 	%r33, %r13, %r20, %r12;
	mul.wide.s32 	%rd13, %r33, 2;
	add.s64 	%rd14, %rd2, %rd13;
	ld.shared.u16 	%rs5, [%r14];
	st.global.u16 	[%rd14], %rs5;
$L__BB1_10:
	setp.ge.s32 	%p16, %r12, %r20;
	add.s32 	%r15, %r13, 8;
	setp.ge.s32 	%p17, %r15, %r19;
	or.pred  	%p18, %p16, %p17;
	@%p18 bra 	$L__BB1_12;
	mad.lo.s32 	%r34, %r15, %r20, %r12;
	mul.wide.s32 	%rd15, %r34, 2;
	add.s64 	%rd16, %rd2, %rd15;
	ld.shared.u16 	%rs6, [%r14+16];
	st.global.u16 	[%rd16], %rs6;
$L__BB1_12:
	setp.ge.s32 	%p19, %r12, %r20;
	add.s32 	%r16, %r13, 16;
	setp.ge.s32 	%p20, %r16, %r19;
	or.pred  	%p21, %p19, %p20;
	@%p21 bra 	$L__BB1_14;
	mad.lo.s32 	%r35, %r16, %r20, %r12;
	mul.wide.s32 	%rd17, %r35, 2;
	add.s64 	%rd18, %rd2, %rd17;
	ld.shared.u16 	%rs7, [%r14+32];
	st.global.u16 	[%rd18], %rs7;
$L__BB1_14:
	setp.ge.s32 	%p22, %r12, %r20;
	add.s32 	%r17, %r13, 24;
	setp.ge.s32 	%p23, %r17, %r19;
	or.pred  	%p24, %p22, %p23;
	@%p24 bra 	$L__BB1_16;
	mad.lo.s32 	%r36, %r17, %r20, %r12;
	mul.wide.s32 	%rd19, %r36, 2;
	add.s64 	%rd20, %rd2, %rd19;
	ld.shared.u16 	%rs8, [%r14+48];
	st.global.u16 	[%rd20], %rs8;
$L__BB1_16:
	ret;

}
	// .globl	_Z21transpose_fp32_kernelPKfPfii
.visible .entry _Z21transpose_fp32_kernelPKfPfii(
	.param .u64 .ptr .align 1 _Z21transpose_fp32_kernelPKfPfii_param_0,
	.param .u64 .ptr .align 1 _Z21transpose_fp32_kernelPKfPfii_param_1,
	.param .u32 _Z21transpose_fp32_kernelPKfPfii_param_2,
	.param .u32 _Z21transpose_fp32_kernelPKfPfii_param_3
)
{
	.reg .pred 	%p<4>;
	.reg .b32 	%r<13>;
	.reg .b32 	%f<2>;
	.reg .b64 	%rd<9>;

	ld.param.u64 	%rd1, [_Z21transpose_fp32_kernelPKfPfii_param_0];
	ld.param.u64 	%rd2, [_Z21transpose_fp32_kernelPKfPfii_param_1];
	ld.param.u32 	%r3, [_Z21transpose_fp32_kernelPKfPfii_param_2];
	ld.param.u32 	%r4, [_Z21transpose_fp32_kernelPKfPfii_param_3];
	mov.u32 	%r5, %ctaid.y;
	mov.u32 	%r6, %ntid.y;
	mov.u32 	%r7, %tid.y;
	mad.lo.s32 	%r1, %r5, %r6, %r7;
	mov.u32 	%r8, %ctaid.x;
	mov.u32 	%r9, %ntid.x;
	mov.u32 	%r10, %tid.x;
	mad.lo.s32 	%r2, %r8, %r9, %r10;
	setp.ge.s32 	%p1, %r1, %r3;
	setp.ge.s32 	%p2, %r2, %r4;
	or.pred  	%p3, %p1, %p2;
	@%p3 bra 	$L__BB2_2;
	cvta.to.global.u64 	%rd3, %rd1;
	cvta.to.global.u64 	%rd4, %rd2;
	mad.lo.s32 	%r11, %r4, %r1, %r2;
	mul.wide.s32 	%rd5, %r11, 4;
	add.s64 	%rd6, %rd3, %rd5;
	ld.global.f32 	%f1, [%rd6];
	mad.lo.s32 	%r12, %r3, %r2, %r1;
	mul.wide.s32 	%rd7, %r12, 4;
	add.s64 	%rd8, %rd4, %rd7;
	st.global.f32 	[%rd8], %f1;
$L__BB2_2:
	ret;

}


// ===== COMPILED SASS (sm_100) =====

	.target	sm_100

	.elftype	@"ET_EXEC"


//--------------------- .note.nv.tkinfo           --------------------------
	.section	.note.nv.tkinfo,"",@"SHT_NOTE"
	.sectionflags	@"SHF_NOTE_NV_TKINFO"
	.tkinfo
        /*0018*/ 	.word	0x00000002
        /*0030*/ 	.string	""
        /*0030*/ 	.string	"ptxas"
        /*0030*/ 	.string	"Cuda compilation tools, release 13.0, V13.0.88"
        /*0030*/ 	.string	"Build cuda_13.0.r13.0/compiler.36424714_0"
        /*0030*/ 	.string	"-arch sm_100 -m 64 "



//--------------------- .note.nv.cuinfo           --------------------------
	.section	.note.nv.cuinfo,"",@"SHT_NOTE"
	.sectionflags	@"SHF_NOTE_NV_CUINFO"
        /*0018*/ 	.short	0x0002
        /*001a*/ 	.short	0x0064
        /*001c*/ 	.short	0x0082
	.zero		2


//--------------------- .nv.info                  --------------------------
	.section	.nv.info,"",@"SHT_CUDA_INFO"
	.align	4


	//----- nvinfo : EIATTR_REGCOUNT
	.align		4
        /*0000*/ 	.byte	0x04, 0x2f
        /*0002*/ 	.short	(.L_1 - .L_0)
	.align		4
.L_0:
        /*0004*/ 	.word	index@(_Z21transpose_fp16_kernelPK6__halfPS_ii)
        /*0008*/ 	.word	0x0000000a


	//----- nvinfo : EIATTR_FRAME_SIZE
	.align		4
.L_1:
        /*000c*/ 	.byte	0x04, 0x11
        /*000e*/ 	.short	(.L_3 - .L_2)
	.align		4
.L_2:
        /*0010*/ 	.word	index@(_Z21transpose_fp16_kernelPK6__halfPS_ii)
        /*0014*/ 	.word	0x00000000


	//----- nvinfo : EIATTR_REGCOUNT
	.align		4
.L_3:
        /*0018*/ 	.byte	0x04, 0x2f
        /*001a*/ 	.short	(.L_5 - .L_4)
	.align		4
.L_4:
        /*001c*/ 	.word	index@(_Z27transpose_fp16_tiled_kernelPK6__halfPS_ii)
        /*0020*/ 	.word	0x00000019


	//----- nvinfo : EIATTR_FRAME_SIZE
	.align		4
.L_5:
        /*0024*/ 	.byte	0x04, 0x11
        /*0026*/ 	.short	(.L_7 - .L_6)
	.align		4
.L_6:
        /*0028*/ 	.word	index@(_Z27transpose_fp16_tiled_kernelPK6__halfPS_ii)
        /*002c*/ 	.word	0x00000000


	//----- nvinfo : EIATTR_REGCOUNT
	.align		4
.L_7:
        /*0030*/ 	.byte	0x04, 0x2f
        /*0032*/ 	.short	(.L_9 - .L_8)
	.align		4
.L_8:
        /*0034*/ 	.word	index@(_Z21transpose_fp32_kernelPKfPfii)
        /*0038*/ 	.word	0x0000000a


	//----- nvinfo : EIATTR_FRAME_SIZE
	.align		4
.L_9:
        /*003c*/ 	.byte	0x04, 0x11
        /*003e*/ 	.short	(.L_11 - .L_10)
	.align		4
.L_10:
        /*0040*/ 	.word	index@(_Z21transpose_fp32_kernelPKfPfii)
        /*0044*/ 	.word	0x00000000


	//----- nvinfo : EIATTR_MIN_STACK_SIZE
	.align		4
.L_11:
        /*0048*/ 	.byte	0x04, 0x12
        /*004a*/ 	.short	(.L_13 - .L_12)
	.align		4
.L_12:
        /*004c*/ 	.word	index@(_Z21transpose_fp32_kernelPKfPfii)
        /*0050*/ 	.word	0x00000000


	//----- nvinfo : EIATTR_MIN_STACK_SIZE
	.align		4
.L_13:
        /*0054*/ 	.byte	0x04, 0x12
        /*0056*/ 	.short	(.L_15 - .L_14)
	.align		4
.L_14:
        /*0058*/ 	.word	index@(_Z27transpose_fp16_tiled_kernelPK6__halfPS_ii)
        /*005c*/ 	.word	0x00000000


	//----- nvinfo : EIATTR_MIN_STACK_SIZE
	.align		4
.L_15:
        /*0060*/ 	.byte	0x04, 0x12
        /*0062*/ 	.short	(.L_17 - .L_16)
	.align		4
.L_16:
        /*0064*/ 	.word	index@(_Z21transpose_fp16_kernelPK6__halfPS_ii)
        /*0068*/ 	.word	0x00000000
.L_17:


//--------------------- .nv.compat                --------------------------
	.section	.nv.compat,"",@"SHT_CUDA_COMPAT_INFO"
	.align	4
        /*0000*/ 	.byte	0x02, 0x09, 0x00, 0x00, 0x02, 0x02, 0x01, 0x00, 0x02, 0x05, 0x05, 0x00, 0x03, 0x07, 0x01, 0x01
        /*0010*/ 	.byte	0x02, 0x03, 0x00, 0x00, 0x02, 0x06, 0x01, 0x00, 0x04, 0x0b, 0x08, 0x00, 0x09, 0x00, 0x00, 0x00
        /*0020*/ 	.byte	0x00, 0x00, 0x00, 0x00


//--------------------- .nv.info._Z21transpose_fp32_kernelPKfPfii --------------------------
	.section	.nv.info._Z21transpose_fp32_kernelPKfPfii,"",@"SHT_CUDA_INFO"
	.sectionflags	@""
	.align	4


	//----- nvinfo : EIATTR_CUDA_API_VERSION
	.align		4
        /*0000*/ 	.byte	0x04, 0x37
        /*0002*/ 	.short	(.L_19 - .L_18)
.L_18:
        /*0004*/ 	.word	0x00000082


	//----- nvinfo : EIATTR_KPARAM_INFO
	.align		4
.L_19:
        /*0008*/ 	.byte	0x04, 0x17
        /*000a*/ 	.short	(.L_21 - .L_20)
.L_20:
        /*000c*/ 	.word	0x00000000
        /*0010*/ 	.short	0x0003
        /*0012*/ 	.short	0x0014
        /*0014*/ 	.byte	0x00, 0xf0, 0x11, 0x00


	//----- nvinfo : EIATTR_KPARAM_INFO
	.align		4
.L_21:
        /*0018*/ 	.byte	0x04, 0x17
        /*001a*/ 	.short	(.L_23 - .L_22)
.L_22:
        /*001c*/ 	.word	0x00000000
        /*0020*/ 	.short	0x0002
        /*0022*/ 	.short	0x0010
        /*0024*/ 	.byte	0x00, 0xf0, 0x11, 0x00


	//----- nvinfo : EIATTR_KPARAM_INFO
	.align		4
.L_23:
        /*0028*/ 	.byte	0x04, 0x17
        /*002a*/ 	.short	(.L_25 - .L_24)
.L_24:
        /*002c*/ 	.word	0x00000000
        /*0030*/ 	.short	0x0001
        /*0032*/ 	.short	0x0008
        /*0034*/ 	.byte	0x00, 0xf5, 0x21, 0x00


	//----- nvinfo : EIATTR_KPARAM_INFO
	.align		4
.L_25:
        /*0038*/ 	.byte	0x04, 0x17
        /*003a*/ 	.short	(.L_27 - .L_26)
.L_26:
        /*003c*/ 	.word	0x00000000
        /*0040*/ 	.short	0x0000
        /*0042*/ 	.short	0x0000
        /*0044*/ 	.byte	0x00, 0xf5, 0x21, 0x00


	//----- nvinfo : EIATTR_SPARSE_MMA_MASK
	.align		4
.L_27:
        /*0048*/ 	.byte	0x03, 0x50
        /*004a*/ 	.short	0x0000


	//----- nvinfo : EIATTR_MAXREG_COUNT
	.align		4
        /*004c*/ 	.byte	0x03, 0x1b
        /*004e*/ 	.short	0x00ff


	//----- nvinfo : EIATTR_MERCURY_ISA_VERSION
	.align		4
        /*0050*/ 	.byte	0x03, 0x5f
        /*0052*/ 	.short	0x0101


	//----- nvinfo : EIATTR_VRC_CTA_INIT_COUNT
	.align		4
        /*0054*/ 	.byte	0x02, 0x4a
	.zero		1
	.zero		1


	//----- nvinfo : EIATTR_EXIT_INSTR_OFFSETS
	.align		4
        /*0058*/ 	.byte	0x04, 0x1c
        /*005a*/ 	.short	(.L_29 - .L_28)


	//   ....[0]....
.L_28:
        /*005c*/ 	.word	0x000000c0


	//   ....[1]....
        /*0060*/ 	.word	0x00000160


	//----- nvinfo : EIATTR_CBANK_PARAM_SIZE
	.align		4
.L_29:
        /*0064*/ 	.byte	0x03, 0x19
        /*0066*/ 	.short	0x0018


	//----- nvinfo : EIATTR_PARAM_CBANK
	.align		4
        /*0068*/ 	.byte	0x04, 0x0a
        /*006a*/ 	.short	(.L_31 - .L_30)
	.align		4
.L_30:
        /*006c*/ 	.word	index@(.nv.constant0._Z21transpose_fp32_kernelPKfPfii)
        /*0070*/ 	.short	0x0380
        /*0072*/ 	.short	0x0018


	//----- nvinfo : EIATTR_SW_WAR
	.align		4
.L_31:
        /*0074*/ 	.byte	0x04, 0x36
        /*0076*/ 	.short	(.L_33 - .L_32)
.L_32:
        /*0078*/ 	.word	0x00000008
.L_33:


//--------------------- .nv.info._Z27transpose_fp16_tiled_kernelPK6__halfPS_ii --------------------------
	.section	.nv.info._Z27transpose_fp16_tiled_kernelPK6__halfPS_ii,"",@"SHT_CUDA_INFO"
	.sectionflags	@""
	.align	4


	//----- nvinfo : EIATTR_CUDA_API_VERSION
	.align		4
        /*0000*/ 	.byte	0x04, 0x37
        /*0002*/ 	.short	(.L_35 - .L_34)
.L_34:
        /*0004*/ 	.word	0x00000082


	//----- nvinfo : EIATTR_KPARAM_INFO
	.align		4
.L_35:
        /*0008*/ 	.byte	0x04, 0x17
        /*000a*/ 	.short	(.L_37 - .L_36)
.L_36:
        /*000c*/ 	.word	0x00000000
        /*0010*/ 	.short	0x0003
        /*0012*/ 	.short	0x0014
        /*0014*/ 	.byte	0x00, 0xf0, 0x11, 0x00


	//----- nvinfo : EIATTR_KPARAM_INFO
	.align		4
.L_37:
        /*0018*/ 	.byte	0x04, 0x17
        /*001a*/ 	.short	(.L_39 - .L_38)
.L_38:
        /*001c*/ 	.word	0x00000000
        /*0020*/ 	.short	0x0002
        /*0022*/ 	.short	0x0010
        /*0024*/ 	.byte	0x00, 0xf0, 0x11, 0x00


	//----- nvinfo : EIATTR_KPARAM_INFO
	.align		4
.L_39:
        /*0028*/ 	.byte	0x04, 0x17
        /*002a*/ 	.short	(.L_41 - .L_40)
.L_40:
        /*002c*/ 	.word	0x00000000
        /*0030*/ 	.short	0x0001
        /*0032*/ 	.short	0x0008
        /*0034*/ 	.byte	0x00, 0xf5, 0x21, 0x00


	//----- nvinfo : EIATTR_KPARAM_INFO
	.align		4
.L_41:
        /*0038*/ 	.byte	0x04, 0x17
        /*003a*/ 	.short	(.L_43 - .L_42)
.L_42:
        /*003c*/ 	.word	0x00000000
        /*0040*/ 	.short	0x0000
        /*0042*/ 	.short	0x0000
        /*0044*/ 	.byte	0x00, 0xf5, 0x21, 0x00


	//----- nvinfo : EIATTR_SPARSE_MMA_MASK
	.align		4
.L_43:
        /*0048*/ 	.byte	0x03, 0x50
        /*004a*/ 	.short	0x0000


	//----- nvinfo : EIATTR_MAXREG_COUNT
	.align		4
        /*004c*/ 	.byte	0x03, 0x1b
        /*004e*/ 	.short	0x00ff


	//----- nvinfo : EIATTR_NUM_BARRIERS
	.align		4
        /*0050*/ 	.byte	0x02, 0x4c
        /*0052*/ 	.byte	0x01
	.zero		1


	//----- nvinfo : EIATTR_MERCURY_ISA_VERSION
	.align		4
        /*0054*/ 	.byte	0x03, 0x5f
        /*0056*/ 	.short	0x0101


	//----- nvinfo : EIATTR_VRC_CTA_INIT_COUNT
	.align		4
        /*0058*/ 	.byte	0x02, 0x4a
	.zero		1
	.zero		1


	//----- nvinfo : EIATTR_EXIT_INSTR_OFFSETS
	.align		4
        /*005c*/ 	.byte	0x04, 0x1c
        /*005e*/ 	.short	(.L_45 - .L_44)


	//   ....[0]....
.L_44:
        /*0060*/ 	.word	0x000004c0


	//   ....[1]....
        /*0064*/ 	.word	0x00000520


	//----- nvinfo : EIATTR_CBANK_PARAM_SIZE
	.align		4
.L_45:
        /*0068*/ 	.byte	0x03, 0x19
        /*006a*/ 	.short	0x0018


	//----- nvinfo : EIATTR_PARAM_CBANK
	.align		4
        /*006c*/ 	.byte	0x04, 0x0a
        /*006e*/ 	.short	(.L_47 - .L_46)
	.align		4
.L_46:
        /*0070*/ 	.word	index@(.nv.constant0._Z27transpose_fp16_tiled_kernelPK6__halfPS_ii)
        /*0074*/ 	.short	0x0380
        /*0076*/ 	.short	0x0018


	//----- nvinfo : EIATTR_SW_WAR
	.align		4
.L_47:
        /*0078*/ 	.byte	0x04, 0x36
        /*007a*/ 	.short	(.L_49 - .L_48)
.L_48:
        /*007c*/ 	.word	0x00000008
.L_49:


//--------------------- .nv.info._Z21transpose_fp16_kernelPK6__halfPS_ii --------------------------
	.section	.nv.info._Z21transpose_fp16_kernelPK6__halfPS_ii,"",@"SHT_CUDA_INFO"
	.sectionflags	@""
	.align	4


	//----- nvinfo : EIATTR_CUDA_API_VERSION
	.align		4
        /*0000*/ 	.byte	0x04, 0x37
        /*0002*/ 	.short	(.L_51 - .L_50)
.L_50:
        /*0004*/ 	.word	0x00000082


	//----- nvinfo : EIATTR_KPARAM_INFO
	.align		4
.L_51:
        /*0008*/ 	.byte	0x04, 0x17
        /*000a*/ 	.short	(.L_53 - .L_52)
.L_52:
        /*000c*/ 	.word	0x00000000
        /*0010*/ 	.short	0x0003
        /*0012*/ 	.short	0x0014
        /*0014*/ 	.byte	0x00, 0xf0, 0x11, 0x00


	//----- nvinfo : EIATTR_KPARAM_INFO
	.align		4
.L_53:
        /*0018*/ 	.byte	0x04, 0x17
        /*001a*/ 	.short	(.L_55 - .L_54)
.L_54:
        /*001c*/ 	.word	0x00000000
        /*0020*/ 	.short	0x0002
        /*0022*/ 	.short	0x0010
        /*0024*/ 	.byte	0x00, 0xf0, 0x11, 0x00


	//----- nvinfo : EIATTR_KPARAM_INFO
	.align		4
.L_55:
        /*0028*/ 	.byte	0x04, 0x17
        /*002a*/ 	.short	(.L_57 - .L_56)
.L_56:
        /*002c*/ 	.word	0x00000000
        /*0030*/ 	.short	0x0001
        /*0032*/ 	.short	0x0008
        /*0034*/ 	.byte	0x00, 0xf5, 0x21, 0x00


	//----- nvinfo : EIATTR_KPARAM_INFO
	.align		4
.L_57:
        /*0038*/ 	.byte	0x04, 0x17
        /*003a*/ 	.short	(.L_59 - .L_58)
.L_58:
        /*003c*/ 	.word	0x00000000
        /*0040*/ 	.short	0x0000
        /*0042*/ 	.short	0x0000
        /*0044*/ 	.byte	0x00, 0xf5, 0x21, 0x00


	//----- nvinfo : EIATTR_SPARSE_MMA_MASK
	.align		4
.L_59:
        /*0048*/ 	.byte	0x03, 0x50
        /*004a*/ 	.short	0x0000


	//----- nvinfo : EIATTR_MAXREG_COUNT
	.align		4
        /*004c*/ 	.byte	0x03, 0x1b
        /*004e*/ 	.short	0x00ff


	//----- nvinfo : EIATTR_MERCURY_ISA_VERSION
	.align		4
        /*0050*/ 	.byte	0x03, 0x5f
        /*0052*/ 	.short	0x0101


	//----- nvinfo : EIATTR_VRC_CTA_INIT_COUNT
	.align		4
        /*0054*/ 	.byte	0x02, 0x4a
	.zero		1
	.zero		1


	//----- nvinfo : EIATTR_EXIT_INSTR_OFFSETS
	.align		4
        /*0058*/ 	.byte	0x04, 0x1c
        /*005a*/ 	.short	(.L_61 - .L_60)


	//   ....[0]....
.L_60:
        /*005c*/ 	.word	0x000000c0


	//   ....[1]....
        /*0060*/ 	.word	0x00000160


	//----- nvinfo : EIATTR_CBANK_PARAM_SIZE
	.align		4
.L_61:
        /*0064*/ 	.byte	0x03, 0x19
        /*0066*/ 	.short	0x0018


	//----- nvinfo : EIATTR_PARAM_CBANK
	.align		4
        /*0068*/ 	.byte	0x04, 0x0a
        /*006a*/ 	.short	(.L_63 - .L_62)
	.align		4
.L_62:
        /*006c*/ 	.word	index@(.nv.constant0._Z21transpose_fp16_kernelPK6__halfPS_ii)
        /*0070*/ 	.short	0x0380
        /*0072*/ 	.short	0x0018


	//----- nvinfo : EIATTR_SW_WAR
	.align		4
.L_63:
        /*0074*/ 	.byte	0x04, 0x36
        /*0076*/ 	.short	(.L_65 - .L_64)
.L_64:
        /*0078*/ 	.word	0x00000008
.L_65:


//--------------------- .nv.callgraph             --------------------------
	.section	.nv.callgraph,"",@"SHT_CUDA_CALLGRAPH"
	.align	4
	.sectionentsize	8
	.align		4
        /*0000*/ 	.word	0x00000000
	.align		4
        /*0004*/ 	.word	0xffffffff
	.align		4
        /*0008*/ 	.word	0x00000000
	.align		4
        /*000c*/ 	.word	0xfffffffe
	.align		4
        /*0010*/ 	.word	0x00000000
	.align		4
        /*0014*/ 	.word	0xfffffffd
	.align		4
        /*0018*/ 	.word	0x00000000
	.align		4
        /*001c*/ 	.word	0xfffffffc


//--------------------- .text._Z21transpose_fp32_kernelPKfPfii --------------------------
	.section	.text._Z21transpose_fp32_kernelPKfPfii,"ax",@progbits
	.align	128
        .global         _Z21transpose_fp32_kernelPKfPfii
        .type           _Z21transpose_fp32_kernelPKfPfii,@function
        .size           _Z21transpose_fp32_kernelPKfPfii,(.L_x_3 - _Z21transpose_fp32_kernelPKfPfii)
        .other          _Z21transpose_fp32_kernelPKfPfii,@"STO_CUDA_ENTRY STV_DEFAULT"
_Z21transpose_fp32_kernelPKfPfii:
.text._Z21transpose_fp32_kernelPKfPfii:
[----:B------:R-:W-:Y:S01]  /*0000*/  LDC R1, c[0x0][0x37c] ;  /* 0x0000df00ff017b82 */ /* 0x000fe20000000800 */
[----:B------:R-:W0:Y:S07]  /*0010*/  S2R R2, SR_TID.X ;  /* 0x0000000000027919 */ /* 0x000e2e0000002100 */
[----:B------:R-:W1:Y:S01]  /*0020*/  LDC R0, c[0x0][0x364] ;  /* 0x0000d900ff007b82 */ /* 0x000e620000000800 */
[----:B------:R-:W2:Y:S01]  /*0030*/  LDCU.64 UR6, c[0x0][0x390] ;  /* 0x00007200ff0677ac */ /* 0x000ea20008000a00 */
[----:B------:R-:W1:Y:S06]  /*0040*/  S2R R3, SR_TID.Y ;  /* 0x0000000000037919 */ /* 0x000e6c0000002200 */
[----:B------:R-:W0:Y:S08]  /*0050*/  S2UR UR5, SR_CTAID.X ;  /* 0x00000000000579c3 */ /* 0x000e300000002500 */
[----:B------:R-:W0:Y:S08]  /*0060*/  LDC R7, c[0x0][0x360] ;  /* 0x0000d800ff077b82 */ /* 0x000e300000000800 */
[----:B------:R-:W1:Y:S01]  /*0070*/  S2UR UR4, SR_CTAID.Y ;  /* 0x00000000000479c3 */ /* 0x000e620000002600 */
[----:B0-----:R-:W-:-:S05]  /*0080*/  IMAD R7, R7, UR5, R2 ;  /* 0x0000000507077c24 */ /* 0x001fca000f8e0202 */
[----:B--2---:R-:W-:Y:S01]  /*0090*/  ISETP.GE.AND P0, PT, R7, UR7, PT ;  /* 0x0000000707007c0c */ /* 0x004fe2000bf06270 */
[----:B-1----:R-:W-:-:S05]  /*00a0*/  IMAD R0, R0, UR4, R3 ;  /* 0x0000000400007c24 */ /* 0x002fca000f8e0203 */
[----:B------:R-:W-:-:S13]  /*00b0*/  ISETP.GE.OR P0, PT, R0, UR6, P0 ;  /* 0x0000000600007c0c */ /* 0x000fda0008706670 */
[----:B------:R-:W-:Y:S05]  /*00c0*/  @P0 EXIT ;  /* 0x000000000000094d */ /* 0x000fea0003800000 */
[----:B------:R-:W0:Y:S01]  /*00d0*/  LDC.64 R2, c[0x0][0x380] ;  /* 0x0000e000ff027b82 */ /* 0x000e220000000a00 */
[----:B------:R-:W1:Y:S01]  /*00e0*/  LDCU.64 UR4, c[0x0][0x358] ;  /* 0x00006b00ff0477ac */ /* 0x000e620008000a00 */
[----:B------:R-:W-:-:S04]  /*00f0*/  IMAD R5, R0, UR7, R7 ;  /* 0x0000000700057c24 */ /* 0x000fc8000f8e0207 */
[----:B0-----:R-:W-:Y:S02]  /*0100*/  IMAD.WIDE R2, R5, 0x4, R2 ;  /* 0x0000000405027825 */ /* 0x001fe400078e0202 */
[----:B------:R-:W0:Y:S04]  /*0110*/  LDC.64 R4, c[0x0][0x388] ;  /* 0x0000e200ff047b82 */ /* 0x000e280000000a00 */
[----:B-1----:R-:W2:Y:S01]  /*0120*/  LDG.E R3, desc[UR4][R2.64] ;  /* 0x0000000402037981 */ /* 0x002ea2000c1e1900 */
[----:B------:R-:W-:-:S04]  /*0130*/  IMAD R7, R7, UR6, R0 ;  /* 0x0000000607077c24 */ /* 0x000fc8000f8e0200 */
[----:B0-----:R-:W-:-:S05]  /*0140*/  IMAD.WIDE R4, R7, 0x4, R4 ;  /* 0x0000000407047825 */ /* 0x001fca00078e0204 */
[----:B--2---:R-:W-:Y:S01]  /*0150*/  STG.E desc[UR4][R4.64], R3 ;  /* 0x0000000304007986 */ /* 0x004fe2000c101904 */
[----:B------:R-:W-:Y:S05]  /*0160*/  EXIT ;  /* 0x000000000000794d */ /* 0x000fea0003800000 */
.L_x_0:
[----:B------:R-:W-:-:S00]  /*0170*/  BRA `(.L_x_0) ;  /* 0xfffffffc00fc7947 */ /* 0x000fc0000383ffff */
[----:B------:R-:W-:-:S00]  /*0180*/  NOP ;  /* 0x0000000000007918 */ /* 0x000fc00000000000 */
[----:B------:R-:W-:-:S00]  /*0190*/  NOP ;  /* 0x0000000000007918 */ /* 0x000fc00000000000 */
[----:B------:R-:W-:-:S00]  /*01a0*/  NOP ;  /* 0x0000000000007918 */ /* 0x000fc00000000000 */
[----:B------:R-:W-:-:S00]  /*01b0*/  NOP ;  /* 0x0000000000007918 */ /* 0x000fc00000000000 */
[----:B------:R-:W-:-:S00]  /*01c0*/  NOP ;  /* 0x0000000000007918 */ /* 0x000fc00000000000 */
[----:B------:R-:W-:-:S00]  /*01d0*/  NOP ;  /* 0x0000000000007918 */ /* 0x000fc00000000000 */
[----:B------:R-:W-:-:S00]  /*01e0*/  NOP ;  /* 0x0000000000007918 */ /* 0x000fc00000000000 */
[----:B------:R-:W-:-:S00]  /*01f0*/  NOP ;  /* 0x0000000000007918 */ /* 0x000fc00000000000 */
.L_x_3:


//--------------------- .text._Z27transpose_fp16_tiled_kernelPK6__halfPS_ii --------------------------
	.section	.text._Z27transpose_fp16_tiled_kernelPK6__halfPS_ii,"ax",@progbits
	.align	128
        .global         _Z27transpose_fp16_tiled_kernelPK6__halfPS_ii
        .type           _Z27transpose_fp16_tiled_kernelPK6__halfPS_ii,@function
        .size           _Z27transpose_fp16_tiled_kernelPK6__halfPS_ii,(.L_x_4 - _Z27transpose_fp16_tiled_kernelPK6__halfPS_ii)
        .other          _Z27transpose_fp16_tiled_kernelPK6__halfPS_ii,@"STO_CUDA_ENTRY STV_DEFAULT"
_Z27transpose_fp16_tiled_kernelPK6__halfPS_ii:
.text._Z27transpose_fp16_tiled_kernelPK6__halfPS_ii:
[----:B------:R-:W-:Y:S01]  /*0000*/  LDC R1, c[0x0][0x37c] ;  /* 0x0000df00ff017b82 */ /* 0x000fe20000000800 */
[----:B------:R-:W0:Y:S01]  /*0010*/  S2R R0, SR_TID.Y ;  /* 0x0000000000007919 */ /* 0x000e220000002200 */
[----:B------:R-:W1:Y:S01]  /*0020*/  LDCU.64 UR8, c[0x0][0x390] ;  /* 0x00007200ff0877ac */ /* 0x000e620008000a00 */
[----:B------:R-:W0:Y:S01]  /*0030*/  S2R R7, SR_CTAID.Y ;  /* 0x0000000000077919 */ /* 0x000e220000002600 */
[----:B------:R-:W2:Y:S01]  /*0040*/  LDCU.64 UR6, c[0x0][0x358] ;  /* 0x00006b00ff0677ac */ /* 0x000ea20008000a00 */
[----:B------:R-:W3:Y:S01]  /*0050*/  S2R R13, SR_CTAID.X ;  /* 0x00000000000d7919 */ /* 0x000ee20000002500 */
[----:B------:R-:W3:Y:S01]  /*0060*/  S2R R6, SR_TID.X ;  /* 0x0000000000067919 */ /* 0x000ee20000002100 */
[----:B0-----:R-:W-:-:S04]  /*0070*/  IMAD R15, R7, 0x20, R0 ;  /* 0x00000020070f7824 */ /* 0x001fc800078e0200 */
[C---:B------:R-:W-:Y:S01]  /*0080*/  VIADD R19, R15.reuse, 0x10 ;  /* 0x000000100f137836 */ /* 0x040fe20000000000 */
[C---:B------:R-:W-:Y:S02]  /*0090*/  IADD3 R17, PT, PT, R15.reuse, 0x8, RZ ;  /* 0x000000080f117810 */ /* 0x040fe40007ffe0ff */
[----:B------:R-:W-:Y:S01]  /*00a0*/  IADD3 R21, PT, PT, R15, 0x18, RZ ;  /* 0x000000180f157810 */ /* 0x000fe20007ffe0ff */
[----:B---3--:R-:W-:Y:S01]  /*00b0*/  IMAD R12, R13, 0x20, R6 ;  /* 0x000000200d0c7824 */ /* 0x008fe200078e0206 */
[----:B-1----:R-:W-:Y:S02]  /*00c0*/  ISETP.GE.AND P0, PT, R15, UR8, PT ;  /* 0x000000080f007c0c */ /* 0x002fe4000bf06270 */
[----:B------:R-:W-:Y:S02]  /*00d0*/  ISETP.GE.AND P3, PT, R17, UR8, PT ;  /* 0x0000000811007c0c */ /* 0x000fe4000bf66270 */
[----:B------:R-:W-:Y:S02]  /*00e0*/  ISETP.GE.AND P2, PT, R19, UR8, PT ;  /* 0x0000000813007c0c */ /* 0x000fe4000bf46270 */
[----:B------:R-:W-:-:S02]  /*00f0*/  ISETP.GE.AND P1, PT, R21, UR8, PT ;  /* 0x0000000815007c0c */ /* 0x000fc4000bf26270 */
[C---:B------:R-:W-:Y:S02]  /*0100*/  ISETP.GE.OR P0, PT, R12.reuse, UR9, P0 ;  /* 0x000000090c007c0c */ /* 0x040fe40008706670 */
[C---:B------:R-:W-:Y:S02]  /*0110*/  ISETP.GE.OR P3, PT, R12.reuse, UR9, P3 ;  /* 0x000000090c007c0c */ /* 0x040fe40009f66670 */
[C---:B------:R-:W-:Y:S02]  /*0120*/  ISETP.GE.OR P2, PT, R12.reuse, UR9, P2 ;  /* 0x000000090c007c0c */ /* 0x040fe40009746670 */
[----:B------:R-:W-:-:S07]  /*0130*/  ISETP.GE.OR P1, PT, R12, UR9, P1 ;  /* 0x000000090c007c0c */ /* 0x000fce0008f26670 */
[----:B------:R-:W0:Y:S01]  /*0140*/  @!P0 LDC.64 R10, c[0x0][0x380] ;  /* 0x0000e000ff0a8b82 */ /* 0x000e220000000a00 */
[--C-:B------:R-:W-:Y:S02]  /*0150*/  @!P0 IMAD R15, R15, UR9, R12.reuse ;  /* 0x000000090f0f8c24 */ /* 0x100fe4000f8e020c */
[--C-:B------:R-:W-:Y:S02]  /*0160*/  @!P3 IMAD R17, R17, UR9, R12.reuse ;  /* 0x000000091111bc24 */ /* 0x100fe4000f8e020c */
[--C-:B------:R-:W-:Y:S02]  /*0170*/  @!P2 IMAD R19, R19, UR9, R12.reuse ;  /* 0x000000091313ac24 */ /* 0x100fe4000f8e020c */
[----:B------:R-:W-:Y:S01]  /*0180*/  @!P1 IMAD R21, R21, UR9, R12 ;  /* 0x0000000915159c24 */ /* 0x000fe2000f8e020c */
[----:B------:R-:W1:Y:S08]  /*0190*/  @!P3 LDC.64 R8, c[0x0][0x380] ;  /* 0x0000e000ff08bb82 */ /* 0x000e700000000a00 */
[----:B------:R-:W3:Y:S08]  /*01a0*/  @!P2 LDC.64 R4, c[0x0][0x380] ;  /* 0x0000e000ff04ab82 */ /* 0x000ef00000000a00 */
[----:B------:R-:W4:Y:S01]  /*01b0*/  @!P1 LDC.64 R2, c[0x0][0x380] ;  /* 0x0000e000ff029b82 */ /* 0x000f220000000a00 */
[----:B0-----:R-:W-:-:S06]  /*01c0*/  @!P0 IMAD.WIDE R10, R15, 0x2, R10 ;  /* 0x000000020f0a8825 */ /* 0x001fcc00078e020a */
[----:B--2---:R0:W2:Y:S01]  /*01d0*/  @!P0 LDG.E.U16 R10, desc[UR6][R10.64] ;  /* 0x000000060a0a8981 */ /* 0x0040a2000c1e1500 */
[----:B-1----:R-:W-:-:S05]  /*01e0*/  @!P3 IMAD.WIDE R8, R17, 0x2, R8 ;  /* 0x000000021108b825 */ /* 0x002fca00078e0208 */
[----:B------:R-:W5:Y:S01]  /*01f0*/  @!P3 LDG.E.U16 R12, desc[UR6][R8.64] ;  /* 0x00000006080cb981 */ /* 0x000f62000c1e1500 */
[----:B---3--:R-:W-:-:S05]  /*0200*/  @!P2 IMAD.WIDE R4, R19, 0x2, R4 ;  /* 0x000000021304a825 */ /* 0x008fca00078e0204 */
[----:B------:R-:W3:Y:S01]  /*0210*/  @!P2 LDG.E.U16 R14, desc[UR6][R4.64] ;  /* 0x00000006040ea981 */ /* 0x000ee2000c1e1500 */
[----:B----4-:R-:W-:-:S05]  /*0220*/  @!P1 IMAD.WIDE R2, R21, 0x2, R2 ;  /* 0x0000000215029825 */ /* 0x010fca00078e0202 */
[----:B------:R1:W4:Y:S01]  /*0230*/  @!P1 LDG.E.U16 R16, desc[UR6][R2.64] ;  /* 0x0000000602109981 */ /* 0x000322000c1e1500 */
[----:B------:R-:W0:Y:S01]  /*0240*/  S2UR UR5, SR_CgaCtaId ;  /* 0x00000000000579c3 */ /* 0x000e220000008800 */
[----:B------:R-:W-:Y:S01]  /*0250*/  UMOV UR4, 0x400 ;  /* 0x0000040000047882 */ /* 0x000fe20000000000 */
[----:B------:R-:W-:Y:S01]  /*0260*/  IMAD R18, R13, 0x20, R0 ;  /* 0x000000200d127824 */ /* 0x000fe200078e0200 */
[----:B0-----:R-:W-:-:S06]  /*0270*/  ULEA UR4, UR5, UR4, 0x18 ;  /* 0x0000000405047291 */ /* 0x001fcc000f8ec0ff */
[----:B------:R-:W-:-:S05]  /*0280*/  LEA R11, R6, UR4, 0x1 ;  /* 0x00000004060b7c11 */ /* 0x000fca000f8e08ff */
[--C-:B-1----:R-:W-:Y:S02]  /*0290*/  IMAD R3, R6, 0x40, R11.reuse ;  /* 0x0000004006037824 */ /* 0x102fe400078e020b */
[----:B------:R-:W-:Y:S02]  /*02a0*/  IMAD R11, R0, 0x42, R11 ;  /* 0x00000042000b7824 */ /* 0x000fe400078e020b */
[C---:B------:R-:W-:Y:S01]  /*02b0*/  VIADD R20, R18.reuse, 0x8 ;  /* 0x0000000812147836 */ /* 0x040fe20000000000 */
[C---:B------:R-:W-:Y:S02]  /*02c0*/  IADD3 R22, PT, PT, R18.reuse, 0x10, RZ ;  /* 0x0000001012167810 */ /* 0x040fe40007ffe0ff */
[----:B------:R-:W-:Y:S02]  /*02d0*/  LEA R7, R7, R6, 0x5 ;  /* 0x0000000607077211 */ /* 0x000fe400078e28ff */
[----:B------:R-:W-:Y:S02]  /*02e0*/  ISETP.GE.AND P5, PT, R18, UR9, PT ;  /* 0x0000000912007c0c */ /* 0x000fe4000bfa6270 */
[----:B------:R-:W-:-:S02]  /*02f0*/  ISETP.GE.AND P6, PT, R20, UR9, PT ;  /* 0x0000000914007c0c */ /* 0x000fc4000bfc6270 */
[----:B------:R-:W-:Y:S02]  /*0300*/  ISETP.GE.AND P4, PT, R22, UR9, PT ;  /* 0x0000000916007c0c */ /* 0x000fe4000bf86270 */
[C---:B------:R-:W-:Y:S02]  /*0310*/  ISETP.GE.OR P5, PT, R7.reuse, UR8, P5 ;  /* 0x0000000807007c0c */ /* 0x040fe4000afa6670 */
[C---:B------:R-:W-:Y:S02]  /*0320*/  ISETP.GE.OR P6, PT, R7.reuse, UR8, P6 ;  /* 0x0000000807007c0c */ /* 0x040fe4000b7c6670 */
[----:B------:R-:W-:Y:S02]  /*0330*/  ISETP.GE.OR P4, PT, R7, UR8, P4 ;  /* 0x0000000807007c0c */ /* 0x000fe4000a786670 */
[----:B------:R-:W-:-:S07]  /*0340*/  LEA R0, R0, R3, 0x1 ;  /* 0x0000000300007211 */ /* 0x000fce00078e08ff */
[----:B------:R-:W0:Y:S08]  /*0350*/  @!P5 LDC.64 R8, c[0x0][0x388] ;  /* 0x0000e200ff08db82 */ /* 0x000e300000000a00 */
[----:B------:R-:W1:Y:S08]  /*0360*/  @!P6 LDC.64 R4, c[0x0][0x388] ;  /* 0x0000e200ff04eb82 */ /* 0x000e700000000a00 */
[----:B------:R-:W1:Y:S01]  /*0370*/  @!P4 LDC.64 R2, c[0x0][0x388] ;  /* 0x0000e200ff02cb82 */ /* 0x000e620000000a00 */
[C---:B------:R-:W-:Y:S01]  /*0380*/  IADD3 R6, PT, PT, R18.reuse, 0x18, RZ ;  /* 0x0000001812067810 */ /* 0x040fe20007ffe0ff */
[----:B------:R-:W-:-:S02]  /*0390*/  @!P5 IMAD R13, R18, UR8, R7 ;  /* 0x00000008120ddc24 */ /* 0x000fc4000f8e0207 */
[----:B------:R-:W-:Y:S02]  /*03a0*/  @!P4 IMAD R19, R22, UR8, R7 ;  /* 0x000000081613cc24 */ /* 0x000fe4000f8e0207 */
[----:B0-----:R-:W-:-:S04]  /*03b0*/  @!P5 IMAD.WIDE R8, R13, 0x2, R8 ;  /* 0x000000020d08d825 */ /* 0x001fc800078e0208 */
[----:B-1----:R-:W-:Y:S01]  /*03c0*/  @!P4 IMAD.WIDE R2, R19, 0x2, R2 ;  /* 0x000000021302c825 */ /* 0x002fe200078e0202 */
[----:B--2---:R-:W-:Y:S04]  /*03d0*/  @!P0 STS.U16 [R11], R10 ;  /* 0x0000000a0b008388 */ /* 0x004fe80000000400 */
[----:B-----5:R-:W-:Y:S04]  /*03e0*/  @!P3 STS.U16 [R11+0x210], R12 ;  /* 0x0002100c0b00b388 */ /* 0x020fe80000000400 */
[----:B---3--:R-:W-:Y:S04]  /*03f0*/  @!P2 STS.U16 [R11+0x420], R14 ;  /* 0x0004200e0b00a388 */ /* 0x008fe80000000400 */
[----:B----4-:R0:W-:Y:S01]  /*0400*/  @!P1 STS.U16 [R11+0x630], R16 ;  /* 0x000630100b009388 */ /* 0x0101e20000000400 */
[----:B------:R-:W-:Y:S06]  /*0410*/  BAR.SYNC.DEFER_BLOCKING 0x0 ;  /* 0x0000000000007b1d */ /* 0x000fec0000010000 */
[----:B------:R-:W1:Y:S04]  /*0420*/  @!P5 LDS.U16 R15, [R0] ;  /* 0x00000000000fd984 */ /* 0x000e680000000400 */
[----:B------:R-:W2:Y:S04]  /*0430*/  @!P6 LDS.U16 R17, [R0+0x10] ;  /* 0x000010000011e984 */ /* 0x000ea80000000400 */
[----:B------:R-:W3:Y:S01]  /*0440*/  @!P4 LDS.U16 R21, [R0+0x20] ;  /* 0x000020000015c984 */ /* 0x000ee20000000400 */
[----:B------:R-:W-:Y:S01]  /*0450*/  ISETP.GE.AND P0, PT, R6, UR9, PT ;  /* 0x0000000906007c0c */ /* 0x000fe2000bf06270 */
[----:B0-----:R-:W-:-:S03]  /*0460*/  @!P6 IMAD R11, R20, UR8, R7 ;  /* 0x00000008140bec24 */ /* 0x001fc6000f8e0207 */
[----:B------:R-:W-:Y:S01]  /*0470*/  ISETP.GE.OR P0, PT, R7, UR8, P0 ;  /* 0x0000000807007c0c */ /* 0x000fe20008706670 */
[----:B------:R-:W-:Y:S01]  /*0480*/  @!P6 IMAD.WIDE R4, R11, 0x2, R4 ;  /* 0x000000020b04e825 */ /* 0x000fe200078e0204 */
[----:B-1----:R0:W-:Y:S04]  /*0490*/  @!P5 STG.E.U16 desc[UR6][R8.64], R15 ;  /* 0x0000000f0800d986 */ /* 0x0021e8000c101506 */
[----:B--2---:R0:W-:Y:S04]  /*04a0*/  @!P6 STG.E.U16 desc[UR6][R4.64], R17 ;  /* 0x000000110400e986 */ /* 0x0041e8000c101506 */
[----:B---3--:R0:W-:Y:S03]  /*04b0*/  @!P4 STG.E.U16 desc[UR6][R2.64], R21 ;  /* 0x000000150200c986 */ /* 0x0081e6000c101506 */
[----:B------:R-:W-:Y:S05]  /*04c0*/  @P0 EXIT ;  /* 0x000000000000094d */ /* 0x000fea0003800000 */
[----:B0-----:R-:W0:Y:S01]  /*04d0*/  LDS.U16 R5, [R0+0x30] ;  /* 0x0000300000057984 */ /* 0x001e220000000400 */
[----:B------:R-:W1:Y:S01]  /*04e0*/  LDC.64 R2, c[0x0][0x388] ;  /* 0x0000e200ff027b82 */ /* 0x000e620000000a00 */
[----:B------:R-:W-:-:S04]  /*04f0*/  IMAD R7, R6, UR8, R7 ;  /* 0x0000000806077c24 */ /* 0x000fc8000f8e0207 */
[----:B-1----:R-:W-:-:S05]  /*0500*/  IMAD.WIDE R2, R7, 0x2, R2 ;  /* 0x0000000207027825 */ /* 0x002fca00078e0202 */
[----:B0-----:R-:W-:Y:S01]  /*0510*/  STG.E.U16 desc[UR6][R2.64], R5 ;  /* 0x0000000502007986 */ /* 0x001fe2000c101506 */
[----:B------:R-:W-:Y:S05]  /*0520*/  EXIT ;  /* 0x000000000000794d */ /* 0x000fea0003800000 */
.L_x_1:
        /* <DEDUP_REMOVED lines=13> */
.L_x_4:


//--------------------- .text._Z21transpose_fp16_kernelPK6__halfPS_ii --------------------------
	.section	.text._Z21transpose_fp16_kernelPK6__halfPS_ii,"ax",@progbits
	.align	128
        .global         _Z21transpose_fp16_kernelPK6__halfPS_ii
        .type           _Z21transpose_fp16_kernelPK6__halfPS_ii,@function
        .size           _Z21transpose_fp16_kernelPK6__halfPS_ii,(.L_x_5 - _Z21transpose_fp16_kernelPK6__halfPS_ii)
        .other          _Z21transpose_fp16_kernelPK6__halfPS_ii,@"STO_CUDA_ENTRY STV_DEFAULT"
_Z21transpose_fp16_kernelPK6__halfPS_ii:
.text._Z21transpose_fp16_kernelPK6__halfPS_ii:
        /* <DEDUP_REMOVED lines=18> */
[----:B-1----:R-:W2:Y:S01]  /*0120*/  LDG.E.U16 R5, desc[UR4][R4.64] ;  /* 0x0000000404057981 */ /* 0x002ea2000c1e1500 */
[----:B------:R-:W-:-:S04]  /*0130*/  IMAD R7, R7, UR6, R0 ;  /* 0x0000000607077c24 */ /* 0x000fc8000f8e0200 */
[----:B0-----:R-:W-:-:S05]  /*0140*/  IMAD.WIDE R2, R7, 0x2, R2 ;  /* 0x0000000207027825 */ /* 0x001fca00078e0202 */
[----:B--2---:R-:W-:Y:S01]  /*0150*/  STG.E.U16 desc[UR4][R2.64], R5 ;  /* 0x0000000502007986 */ /* 0x004fe2000c101504 */
[----:B------:R-:W-:Y:S05]  /*0160*/  EXIT ;  /* 0x000000000000794d */ /* 0x000fea0003800000 */
.L_x_2:
        /* <DEDUP_REMOVED lines=9> */
.L_x_5:


//--------------------- .nv.shared.reserved.0     --------------------------
	.section	.nv.shared.reserved.0,"aw",@nobits
	.weak		__nv_reservedSMEM_offset_0_alias
	.size		__nv_reservedSMEM_offset_0_alias, 0, 64
	.other		__nv_reservedSMEM_offset_0_alias,@"STO_CUDA_RESERVED_SHARED STV_DEFAULT"
__nv_reservedSMEM_offset_0_alias:
	.zero		0
	.zero		64


//--------------------- .nv.shared._Z27transpose_fp16_tiled_kernelPK6__halfPS_ii --------------------------
	.section	.nv.shared._Z27transpose_fp16_tiled_kernelPK6__halfPS_ii,"aw",@nobits
	.sectionflags	@""
	.align	2
.nv.shared._Z27transpose_fp16_tiled_kernelPK6__halfPS_ii:
	.zero		3136


//--------------------- .nv.constant0._Z21transpose_fp32_kernelPKfPfii --------------------------
	.section	.nv.constant0._Z21transpose_fp32_kernelPKfPfii,"a",@progbits
	.sectionflags	@""
	.align	4
.nv.constant0._Z21transpose_fp32_kernelPKfPfii:
	.zero		920


//--------------------- .nv.constant0._Z27transpose_fp16_tiled_kernelPK6__halfPS_ii --------------------------
	.section	.nv.constant0._Z27transpose_fp16_tiled_kernelPK6__halfPS_ii,"a",@progbits
	.sectionflags	@""
	.align	4
.nv.constant0._Z27transpose_fp16_tiled_kernelPK6__halfPS_ii:
	.zero		920


//--------------------- .nv.constant0._Z21transpose_fp16_kernelPK6__halfPS_ii --------------------------
	.section	.nv.constant0._Z21transpose_fp16_kernelPK6__halfPS_ii,"a",@progbits
	.sectionflags	@""
	.align	4
.nv.constant0._Z21transpose_fp16_kernelPK6__halfPS_ii:
	.zero		920


//--------------------- SYMBOLS --------------------------

	.type		.nv.reservedSmem.offset0,@object
	.size		.nv.reservedSmem.offset0,0x4
	.type		.nv.reservedSmem.cap,@object
	.size		.nv.reservedSmem.cap,0x4
